//
// Generated by NVIDIA NVVM Compiler
//
// Compiler Build ID: CL-36424714
// Cuda compilation tools, release 13.0, V13.0.88
// Based on NVVM 20.0.0
//

.version 9.0
.target sm_100
.address_size 64

	// .globl	_Z8myKerneliPd

.visible .entry _Z8myKerneliPd(
	.param .u32 _Z8myKerneliPd_param_0,
	.param .u64 .ptr .align 1 _Z8myKerneliPd_param_1
)
{
	.reg .b32 	%r<51>;
	.reg .b64 	%rd<63>;
	.reg .b64 	%fd<49>;

	ld.param.u32 	%r1, [_Z8myKerneliPd_param_0];
	ld.param.u64 	%rd1, [_Z8myKerneliPd_param_1];
	cvta.to.global.u64 	%rd2, %rd1;
	mov.u32 	%r2, %tid.x;
	mov.u32 	%r3, %ntid.x;
	cvt.rn.f64.u32 	%fd1, %r2;
	mul.wide.u32 	%rd3, %r2, 8;
	add.s64 	%rd4, %rd2, %rd3;
	st.global.f64 	[%rd4], %fd1;
	add.s32 	%r4, %r3, %r2;
	cvt.rn.f64.u32 	%fd2, %r4;
	mul.wide.s32 	%rd5, %r3, 8;
	add.s64 	%rd6, %rd4, %rd5;
	st.global.f64 	[%rd6], %fd2;
	add.s32 	%r5, %r4, %r3;
	cvt.rn.f64.u32 	%fd3, %r5;
	add.s64 	%rd7, %rd6, %rd5;
	st.global.f64 	[%rd7], %fd3;
	add.s32 	%r6, %r5, %r3;
	cvt.rn.f64.u32 	%fd4, %r6;
	add.s64 	%rd8, %rd7, %rd5;
	st.global.f64 	[%rd8], %fd4;
	add.s32 	%r7, %r6, %r3;
	cvt.rn.f64.u32 	%fd5, %r7;
	add.s64 	%rd9, %rd8, %rd5;
	st.global.f64 	[%rd9], %fd5;
	add.s32 	%r8, %r7, %r3;
	cvt.rn.f64.u32 	%fd6, %r8;
	add.s64 	%rd10, %rd9, %rd5;
	st.global.f64 	[%rd10], %fd6;
	add.s32 	%r9, %r8, %r3;
	cvt.rn.f64.u32 	%fd7, %r9;
	mul.wide.u32 	%rd11, %r9, 8;
	add.s64 	%rd12, %rd2, %rd11;
	st.global.f64 	[%rd12], %fd7;
	add.s32 	%r10, %r9, %r3;
	cvt.rn.f64.u32 	%fd8, %r10;
	mul.wide.u32 	%rd13, %r10, 8;
	add.s64 	%rd14, %rd2, %rd13;
	st.global.f64 	[%rd14], %fd8;
	add.s32 	%r11, %r10, %r3;
	cvt.rn.f64.u32 	%fd9, %r11;
	mul.wide.u32 	%rd15, %r11, 8;
	add.s64 	%rd16, %rd2, %rd15;
	st.global.f64 	[%rd16], %fd9;
	add.s32 	%r12, %r11, %r3;
	cvt.rn.f64.u32 	%fd10, %r12;
	mul.wide.u32 	%rd17, %r12, 8;
	add.s64 	%rd18, %rd2, %rd17;
	st.global.f64 	[%rd18], %fd10;
	add.s32 	%r13, %r12, %r3;
	cvt.rn.f64.u32 	%fd11, %r13;
	mul.wide.u32 	%rd19, %r13, 8;
	add.s64 	%rd20, %rd2, %rd19;
	st.global.f64 	[%rd20], %fd11;
	add.s32 	%r14, %r13, %r3;
	cvt.rn.f64.u32 	%fd12, %r14;
	mul.wide.u32 	%rd21, %r14, 8;
	add.s64 	%rd22, %rd2, %rd21;
	st.global.f64 	[%rd22], %fd12;
	add.s32 	%r15, %r14, %r3;
	cvt.rn.f64.u32 	%fd13, %r15;
	mul.wide.u32 	%rd23, %r15, 8;
	add.s64 	%rd24, %rd2, %rd23;
	st.global.f64 	[%rd24], %fd13;
	add.s32 	%r16, %r15, %r3;
	cvt.rn.f64.u32 	%fd14, %r16;
	mul.wide.u32 	%rd25, %r16, 8;
	add.s64 	%rd26, %rd2, %rd25;
	st.global.f64 	[%rd26], %fd14;
	add.s32 	%r17, %r16, %r3;
	cvt.rn.f64.u32 	%fd15, %r17;
	mul.wide.u32 	%rd27, %r17, 8;
	add.s64 	%rd28, %rd2, %rd27;
	st.global.f64 	[%rd28], %fd15;
	add.s32 	%r18, %r17, %r3;
	cvt.rn.f64.u32 	%fd16, %r18;
	mul.wide.u32 	%rd29, %r18, 8;
	add.s64 	%rd30, %rd2, %rd29;
	st.global.f64 	[%rd30], %fd16;
	not.b32 	%r19, %r2;
	add.s32 	%r20, %r1, %r19;
	mul.wide.s32 	%rd31, %r20, 8;
	add.s64 	%rd32, %rd2, %rd31;
	ld.global.f64 	%fd17, [%rd32];
	add.f64 	%fd18, %fd17, 0d3FF0000000000000;
	st.global.f64 	[%rd32], %fd18;
	not.b32 	%r21, %r4;
	add.s32 	%r22, %r1, %r21;
	mul.wide.s32 	%rd33, %r22, 8;
	add.s64 	%rd34, %rd2, %rd33;
	ld.global.f64 	%fd19, [%rd34];
	add.f64 	%fd20, %fd19, 0d3FF0000000000000;
	st.global.f64 	[%rd34], %fd20;
	not.b32 	%r23, %r5;
	add.s32 	%r24, %r1, %r23;
	mul.wide.s32 	%rd35, %r24, 8;
	add.s64 	%rd36, %rd2, %rd35;
	ld.global.f64 	%fd21, [%rd36];
	add.f64 	%fd22, %fd21, 0d3FF0000000000000;
	st.global.f64 	[%rd36], %fd22;
	not.b32 	%r25, %r6;
	add.s32 	%r26, %r1, %r25;
	mul.wide.s32 	%rd37, %r26, 8;
	add.s64 	%rd38, %rd2, %rd37;
	ld.global.f64 	%fd23, [%rd38];
	add.f64 	%fd24, %fd23, 0d3FF0000000000000;
	st.global.f64 	[%rd38], %fd24;
	not.b32 	%r27, %r7;
	add.s32 	%r28, %r1, %r27;
	mul.wide.s32 	%rd39, %r28, 8;
	add.s64 	%rd40, %rd2, %rd39;
	ld.global.f64 	%fd25, [%rd40];
	add.f64 	%fd26, %fd25, 0d3FF0000000000000;
	st.global.f64 	[%rd40], %fd26;
	not.b32 	%r29, %r8;
	add.s32 	%r30, %r1, %r29;
	mul.wide.s32 	%rd41, %r30, 8;
	add.s64 	%rd42, %rd2, %rd41;
	ld.global.f64 	%fd27, [%rd42];
	add.f64 	%fd28, %fd27, 0d3FF0000000000000;
	st.global.f64 	[%rd42], %fd28;
	not.b32 	%r31, %r9;
	add.s32 	%r32, %r1, %r31;
	mul.wide.s32 	%rd43, %r32, 8;
	add.s64 	%rd44, %rd2, %rd43;
	ld.global.f64 	%fd29, [%rd44];
	add.f64 	%fd30, %fd29, 0d3FF0000000000000;
	st.global.f64 	[%rd44], %fd30;
	not.b32 	%r33, %r10;
	add.s32 	%r34, %r1, %r33;
	mul.wide.s32 	%rd45, %r34, 8;
	add.s64 	%rd46, %rd2, %rd45;
	ld.global.f64 	%fd31, [%rd46];
	add.f64 	%fd32, %fd31, 0d3FF0000000000000;
	st.global.f64 	[%rd46], %fd32;
	not.b32 	%r35, %r11;
	add.s32 	%r36, %r1, %r35;
	mul.wide.s32 	%rd47, %r36, 8;
	add.s64 	%rd48, %rd2, %rd47;
	ld.global.f64 	%fd33, [%rd48];
	add.f64 	%fd34, %fd33, 0d3FF0000000000000;
	st.global.f64 	[%rd48], %fd34;
	not.b32 	%r37, %r12;
	add.s32 	%r38, %r1, %r37;
	mul.wide.s32 	%rd49, %r38, 8;
	add.s64 	%rd50, %rd2, %rd49;
	ld.global.f64 	%fd35, [%rd50];
	add.f64 	%fd36, %fd35, 0d3FF0000000000000;
	st.global.f64 	[%rd50], %fd36;
	not.b32 	%r39, %r13;
	add.s32 	%r40, %r1, %r39;
	mul.wide.s32 	%rd51, %r40, 8;
	add.s64 	%rd52, %rd2, %rd51;
	ld.global.f64 	%fd37, [%rd52];
	add.f64 	%fd38, %fd37, 0d3FF0000000000000;
	st.global.f64 	[%rd52], %fd38;
	not.b32 	%r41, %r14;
	add.s32 	%r42, %r1, %r41;
	mul.wide.s32 	%rd53, %r42, 8;
	add.s64 	%rd54, %rd2, %rd53;
	ld.global.f64 	%fd39, [%rd54];
	add.f64 	%fd40, %fd39, 0d3FF0000000000000;
	st.global.f64 	[%rd54], %fd40;
	not.b32 	%r43, %r15;
	add.s32 	%r44, %r1, %r43;
	mul.wide.s32 	%rd55, %r44, 8;
	add.s64 	%rd56, %rd2, %rd55;
	ld.global.f64 	%fd41, [%rd56];
	add.f64 	%fd42, %fd41, 0d3FF0000000000000;
	st.global.f64 	[%rd56], %fd42;
	not.b32 	%r45, %r16;
	add.s32 	%r46, %r1, %r45;
	mul.wide.s32 	%rd57, %r46, 8;
	add.s64 	%rd58, %rd2, %rd57;
	ld.global.f64 	%fd43, [%rd58];
	add.f64 	%fd44, %fd43, 0d3FF0000000000000;
	st.global.f64 	[%rd58], %fd44;
	not.b32 	%r47, %r17;
	add.s32 	%r48, %r1, %r47;
	mul.wide.s32 	%rd59, %r48, 8;
	add.s64 	%rd60, %rd2, %rd59;
	ld.global.f64 	%fd45, [%rd60];
	add.f64 	%fd46, %fd45, 0d3FF0000000000000;
	st.global.f64 	[%rd60], %fd46;
	not.b32 	%r49, %r18;
	add.s32 	%r50, %r1, %r49;
	mul.wide.s32 	%rd61, %r50, 8;
	add.s64 	%rd62, %rd2, %rd61;
	ld.global.f64 	%fd47, [%rd62];
	add.f64 	%fd48, %fd47, 0d3FF0000000000000;
	st.global.f64 	[%rd62], %fd48;
	ret;

}


// ===== COMPILED SASS (sm_100) =====

	.target	sm_100

	.elftype	@"ET_EXEC"


//--------------------- .note.nv.tkinfo           --------------------------
	.section	.note.nv.tkinfo,"",@"SHT_NOTE"
	.sectionflags	@"SHF_NOTE_NV_TKINFO"
	.tkinfo
        /*0018*/ 	.word	0x00000002
        /*0030*/ 	.string	""
        /*0030*/ 	.string	"ptxas"
        /*0030*/ 	.string	"Cuda compilation tools, release 13.0, V13.0.88"
        /*0030*/ 	.string	"Build cuda_13.0.r13.0/compiler.36424714_0"
        /*0030*/ 	.string	"-arch sm_100 -m 64 "



//--------------------- .note.nv.cuinfo           --------------------------
	.section	.note.nv.cuinfo,"",@"SHT_NOTE"
	.sectionflags	@"SHF_NOTE_NV_CUINFO"
        /*0018*/ 	.short	0x0002
        /*001a*/ 	.short	0x0064
        /*001c*/ 	.short	0x0082
	.zero		2


//--------------------- .nv.info                  --------------------------
	.section	.nv.info,"",@"SHT_CUDA_INFO"
	.align	4


	//----- nvinfo : EIATTR_REGCOUNT
	.align		4
        /*0000*/ 	.byte	0x04, 0x2f
        /*0002*/ 	.short	(.L_1 - .L_0)
	.align		4
.L_0:
        /*0004*/ 	.word	index@(_Z8myKerneliPd)
        /*0008*/ 	.word	0x0000001e


	//----- nvinfo : EIATTR_FRAME_SIZE
	.align		4
.L_1:
        /*000c*/ 	.byte	0x04, 0x11
        /*000e*/ 	.short	(.L_3 - .L_2)
	.align		4
.L_2:
        /*0010*/ 	.word	index@(_Z8myKerneliPd)
        /*0014*/ 	.word	0x00000000


	//----- nvinfo : EIATTR_MIN_STACK_SIZE
	.align		4
.L_3:
        /*0018*/ 	.byte	0x04, 0x12
        /*001a*/ 	.short	(.L_5 - .L_4)
	.align		4
.L_4:
        /*001c*/ 	.word	index@(_Z8myKerneliPd)
        /*0020*/ 	.word	0x00000000
.L_5:


//--------------------- .nv.compat                --------------------------
	.section	.nv.compat,"",@"SHT_CUDA_COMPAT_INFO"
	.align	4
        /*0000*/ 	.byte	0x02, 0x09, 0x00, 0x00, 0x02, 0x02, 0x01, 0x00, 0x02, 0x05, 0x05, 0x00, 0x03, 0x07, 0x01, 0x01
        /*0010*/ 	.byte	0x02, 0x03, 0x00, 0x00, 0x02, 0x06, 0x01, 0x00, 0x04, 0x0b, 0x08, 0x00, 0x01, 0x00, 0x00, 0x00
        /*0020*/ 	.byte	0x00, 0x00, 0x00, 0x00


//--------------------- .nv.info._Z8myKerneliPd   --------------------------
	.section	.nv.info._Z8myKerneliPd,"",@"SHT_CUDA_INFO"
	.sectionflags	@""
	.align	4


	//----- nvinfo : EIATTR_CUDA_API_VERSION
	.align		4
        /*0000*/ 	.byte	0x04, 0x37
        /*0002*/ 	.short	(.L_7 - .L_6)
.L_6:
        /*0004*/ 	.word	0x00000082


	//----- nvinfo : EIATTR_KPARAM_INFO
	.align		4
.L_7:
        /*0008*/ 	.byte	0x04, 0x17
        /*000a*/ 	.short	(.L_9 - .L_8)
.L_8:
        /*000c*/ 	.word	0x00000000
        /*0010*/ 	.short	0x0001
        /*0012*/ 	.short	0x0008
        /*0014*/ 	.byte	0x00, 0xf5, 0x21, 0x00


	//----- nvinfo : EIATTR_KPARAM_INFO
	.align		4
.L_9:
        /*0018*/ 	.byte	0x04, 0x17
        /*001a*/ 	.short	(.L_11 - .L_10)
.L_10:
        /*001c*/ 	.word	0x00000000
        /*0020*/ 	.short	0x0000
        /*0022*/ 	.short	0x0000
        /*0024*/ 	.byte	0x00, 0xf0, 0x11, 0x00


	//----- nvinfo : EIATTR_SPARSE_MMA_MASK
	.align		4
.L_11:
        /*0028*/ 	.byte	0x03, 0x50
        /*002a*/ 	.short	0x0000


	//----- nvinfo : EIATTR_MAXREG_COUNT
	.align		4
        /*002c*/ 	.byte	0x03, 0x1b
        /*002e*/ 	.short	0x00ff


	//----- nvinfo : EIATTR_MERCURY_ISA_VERSION
	.align		4
        /*0030*/ 	.byte	0x03, 0x5f
        /*0032*/ 	.short	0x0101


	//----- nvinfo : EIATTR_VRC_CTA_INIT_COUNT
	.align		4
        /*0034*/ 	.byte	0x02, 0x4a
	.zero		1
	.zero		1


	//----- nvinfo : EIATTR_EXIT_INSTR_OFFSETS
	.align		4
        /*0038*/ 	.byte	0x04, 0x1c
        /*003a*/ 	.short	(.L_13 - .L_12)


	//   ....[0]....
.L_12:
        /*003c*/ 	.word	0x00000a50


	//----- nvinfo : EIATTR_CBANK_PARAM_SIZE
	.align		4
.L_13:
        /*0040*/ 	.byte	0x03, 0x19
        /*0042*/ 	.short	0x0010


	//----- nvinfo : EIATTR_PARAM_CBANK
	.align		4
        /*0044*/ 	.byte	0x04, 0x0a
        /*0046*/ 	.short	(.L_15 - .L_14)
	.align		4
.L_14:
        /*0048*/ 	.word	index@(.nv.constant0._Z8myKerneliPd)
        /*004c*/ 	.short	0x0380
        /*004e*/ 	.short	0x0010


	//----- nvinfo : EIATTR_SW_WAR
	.align		4
.L_15:
        /*0050*/ 	.byte	0x04, 0x36
        /*0052*/ 	.short	(.L_17 - .L_16)
.L_16:
        /*0054*/ 	.word	0x00000008
.L_17:


//--------------------- .nv.callgraph             --------------------------
	.section	.nv.callgraph,"",@"SHT_CUDA_CALLGRAPH"
	.align	4
	.sectionentsize	8
	.align		4
        /*0000*/ 	.word	0x00000000
	.align		4
        /*0004*/ 	.word	0xffffffff
	.align		4
        /*0008*/ 	.word	0x00000000
	.align		4
        /*000c*/ 	.word	0xfffffffe
	.align		4
        /*0010*/ 	.word	0x00000000
	.align		4
        /*0014*/ 	.word	0xfffffffd
	.align		4
        /*0018*/ 	.word	0x00000000
	.align		4
        /*001c*/ 	.word	0xfffffffc


//--------------------- .text._Z8myKerneliPd      --------------------------
	.section	.text._Z8myKerneliPd,"ax",@progbits
	.align	128
        .global         _Z8myKerneliPd
        .type           _Z8myKerneliPd,@function
        .size           _Z8myKerneliPd,(.L_x_1 - _Z8myKerneliPd)
        .other          _Z8myKerneliPd,@"STO_CUDA_ENTRY STV_DEFAULT"
_Z8myKerneliPd:
.text._Z8myKerneliPd:
[----:B------:R-:W-:Y:S01]  /*0000*/  LDC R1, c[0x0][0x37c] ;  /* 0x0000df00ff017b82 */ /* 0x000fe20000000800 */
[----:B------:R-:W0:Y:S07]  /*0010*/  S2R R25, SR_TID.X ;  /* 0x0000000000197919 */ /* 0x000e2e0000002100 */
[----:B------:R-:W0:Y:S01]  /*0020*/  LDC R0, c[0x0][0x360] ;  /* 0x0000d800ff007b82 */ /* 0x000e220000000800 */
[----:B------:R-:W1:Y:S01]  /*0030*/  LDCU.64 UR4, c[0x0][0x358] ;  /* 0x00006b00ff0477ac */ /* 0x000e620008000a00 */
[----:B------:R-:W2:Y:S06]  /*0040*/  LDCU UR6, c[0x0][0x380] ;  /* 0x00007000ff0677ac */ /* 0x000eac0008000800 */
[----:B------:R-:W3:Y:S01]  /*0050*/  LDC.64 R10, c[0x0][0x388] ;  /* 0x0000e200ff0a7b82 */ /* 0x000ee20000000a00 */
[C---:B0-----:R-:W-:Y:S01]  /*0060*/  IADD3 R24, PT, PT, R25.reuse, R0, RZ ;  /* 0x0000000019187210 */ /* 0x041fe20007ffe0ff */
[----:B------:R0:W1:Y:S01]  /*0070*/  I2F.F64.U32 R12, R25 ;  /* 0x00000019000c7312 */ /* 0x0000620000201800 */
[----:B---3--:R-:W-:-:S02]  /*0080*/  IMAD.WIDE.U32 R8, R25, 0x8, R10 ;  /* 0x0000000819087825 */ /* 0x008fc400078e000a */
[----:B------:R-:W-:-:S04]  /*0090*/  IADD3 R23, PT, PT, R24, R0, RZ ;  /* 0x0000000018177210 */ /* 0x000fc80007ffe0ff */
[----:B------:R-:W-:Y:S01]  /*00a0*/  IADD3 R22, PT, PT, R23, R0, RZ ;  /* 0x0000000017167210 */ /* 0x000fe20007ffe0ff */
[----:B------:R-:W3:Y:S01]  /*00b0*/  I2F.F64.U32 R18, R24 ;  /* 0x0000001800127312 */ /* 0x000ee20000201800 */
[----:B------:R-:W-:Y:S01]  /*00c0*/  IMAD.WIDE R2, R0, 0x8, R8 ;  /* 0x0000000800027825 */ /* 0x000fe200078e0208 */
[----:B0-----:R-:W-:-:S03]  /*00d0*/  LOP3.LUT R25, RZ, R25, RZ, 0x33, !PT ;  /* 0x00000019ff197212 */ /* 0x001fc600078e33ff */
[----:B------:R-:W-:Y:S01]  /*00e0*/  IMAD.IADD R21, R22, 0x1, R0 ;  /* 0x0000000116157824 */ /* 0x000fe200078e0200 */
[----:B-1----:R0:W-:Y:S02]  /*00f0*/  STG.E.64 desc[UR4][R8.64], R12 ;  /* 0x0000000c08007986 */ /* 0x0021e4000c101b04 */
[----:B------:R-:W1:Y:S01]  /*0100*/  I2F.F64.U32 R16, R23 ;  /* 0x0000001700107312 */ /* 0x000e620000201800 */
[----:B--2---:R-:W-:Y:S01]  /*0110*/  VIADD R25, R25, UR6 ;  /* 0x0000000619197c36 */ /* 0x004fe20008000000 */
[-C--:B------:R-:W-:Y:S01]  /*0120*/  IADD3 R20, PT, PT, R21, R0.reuse, RZ ;  /* 0x0000000015147210 */ /* 0x080fe20007ffe0ff */
[----:B---3--:R2:W-:Y:S05]  /*0130*/  STG.E.64 desc[UR4][R2.64], R18 ;  /* 0x0000001202007986 */ /* 0x0085ea000c101b04 */
[----:B------:R-:W3:Y:S01]  /*0140*/  I2F.F64.U32 R6, R22 ;  /* 0x0000001600067312 */ /* 0x000ee20000201800 */
[----:B0-----:R-:W-:Y:S01]  /*0150*/  IMAD.WIDE R12, R0, 0x8, R2 ;  /* 0x00000008000c7825 */ /* 0x001fe200078e0202 */
[----:B------:R-:W-:-:S06]  /*0160*/  IADD3 R9, PT, PT, R20, R0, RZ ;  /* 0x0000000014097210 */ /* 0x000fcc0007ffe0ff */
[----:B------:R-:W0:Y:S01]  /*0170*/  I2F.F64.U32 R14, R21 ;  /* 0x00000015000e7312 */ /* 0x000e220000201800 */
[----:B------:R-:W-:Y:S01]  /*0180*/  IADD3 R8, PT, PT, R9, R0, RZ ;  /* 0x0000000009087210 */ /* 0x000fe20007ffe0ff */
[----:B-1----:R-:W-:Y:S01]  /*0190*/  STG.E.64 desc[UR4][R12.64], R16 ;  /* 0x000000100c007986 */ /* 0x002fe2000c101b04 */
[----:B--2---:R-:W-:-:S05]  /*01a0*/  IMAD.WIDE R2, R0, 0x8, R12 ;  /* 0x0000000800027825 */ /* 0x004fca00078e020c */
[----:B------:R-:W1:Y:S01]  /*01b0*/  I2F.F64.U32 R4, R20 ;  /* 0x0000001400047312 */ /* 0x000e620000201800 */
[----:B------:R-:W-:Y:S01]  /*01c0*/  IMAD.WIDE.U32 R18, R9, 0x8, R10 ;  /* 0x0000000809127825 */ /* 0x000fe200078e000a */
[----:B---3--:R2:W-:Y:S06]  /*01d0*/  STG.E.64 desc[UR4][R2.64], R6 ;  /* 0x0000000602007986 */ /* 0x0085ec000c101b04 */
[----:B------:R-:W3:Y:S01]  /*01e0*/  I2F.F64.U32 R26, R9 ;  /* 0x00000009001a7312 */ /* 0x000ee20000201800 */
[----:B--2---:R-:W-:-:S07]  /*01f0*/  IMAD.WIDE R2, R0, 0x8, R2 ;  /* 0x0000000800027825 */ /* 0x004fce00078e0202 */
[----:B------:R-:W2:Y:S01]  /*0200*/  I2F.F64.U32 R12, R8 ;  /* 0x00000008000c7312 */ /* 0x000ea20000201800 */
[----:B------:R-:W-:Y:S01]  /*0210*/  IMAD.IADD R7, R8, 0x1, R0 ;  /* 0x0000000108077824 */ /* 0x000fe200078e0200 */
[----:B0-----:R0:W-:Y:S04]  /*0220*/  STG.E.64 desc[UR4][R2.64], R14 ;  /* 0x0000000e02007986 */ /* 0x0011e8000c101b04 */
[----:B------:R-:W-:Y:S02]  /*0230*/  IADD3 R6, PT, PT, R7, R0, RZ ;  /* 0x0000000007067210 */ /* 0x000fe40007ffe0ff */
[----:B------:R-:W4:Y:S01]  /*0240*/  I2F.F64.U32 R16, R7 ;  /* 0x0000000700107312 */ /* 0x000f220000201800 */
[----:B0-----:R-:W-:-:S07]  /*0250*/  IMAD.WIDE R2, R0, 0x8, R2 ;  /* 0x0000000800027825 */ /* 0x001fce00078e0202 */
[----:B------:R-:W0:Y:S01]  /*0260*/  I2F.F64.U32 R14, R6 ;  /* 0x00000006000e7312 */ /* 0x000e220000201800 */
[----:B-1----:R1:W-:Y:S04]  /*0270*/  STG.E.64 desc[UR4][R2.64], R4 ;  /* 0x0000000402007986 */ /* 0x0023e8000c101b04 */
[----:B---3--:R3:W-:Y:S01]  /*0280*/  STG.E.64 desc[UR4][R18.64], R26 ;  /* 0x0000001a12007986 */ /* 0x0087e2000c101b04 */
[----:B-1----:R-:W-:Y:S01]  /*0290*/  IMAD.WIDE.U32 R2, R8, 0x8, R10 ;  /* 0x0000000808027825 */ /* 0x002fe200078e000a */
[----:B------:R-:W-:-:S04]  /*02a0*/  IADD3 R5, PT, PT, R6, R0, RZ ;  /* 0x0000000006057210 */ /* 0x000fc80007ffe0ff */
[----:B--2---:R1:W-:Y:S01]  /*02b0*/  STG.E.64 desc[UR4][R2.64], R12 ;  /* 0x0000000c02007986 */ /* 0x0043e2000c101b04 */
[----:B---3--:R-:W2:Y:S01]  /*02c0*/  I2F.F64.U32 R18, R5 ;  /* 0x0000000500127312 */ /* 0x008ea20000201800 */
[----:B------:R-:W-:Y:S01]  /*02d0*/  IADD3 R4, PT, PT, R5, R0, RZ ;  /* 0x0000000005047210 */ /* 0x000fe20007ffe0ff */
[----:B-1----:R-:W-:-:S04]  /*02e0*/  IMAD.WIDE.U32 R12, R7, 0x8, R10 ;  /* 0x00000008070c7825 */ /* 0x002fc800078e000a */
[--C-:B------:R-:W-:Y:S01]  /*02f0*/  IMAD.WIDE.U32 R2, R6, 0x8, R10.reuse ;  /* 0x0000000806027825 */ /* 0x100fe200078e000a */
[----:B----4-:R1:W-:Y:S04]  /*0300*/  STG.E.64 desc[UR4][R12.64], R16 ;  /* 0x000000100c007986 */ /* 0x0103e8000c101b04 */
[----:B0-----:R0:W-:Y:S01]  /*0310*/  STG.E.64 desc[UR4][R2.64], R14 ;  /* 0x0000000e02007986 */ /* 0x0011e2000c101b04 */
[----:B-1----:R-:W1:Y:S01]  /*0320*/  I2F.F64.U32 R12, R4 ;  /* 0x00000004000c7312 */ /* 0x002e620000201800 */
[----:B------:R-:W-:-:S04]  /*0330*/  IMAD.WIDE.U32 R16, R5, 0x8, R10 ;  /* 0x0000000805107825 */ /* 0x000fc800078e000a */
[C---:B0-----:R-:W-:Y:S01]  /*0340*/  IMAD.IADD R3, R4.reuse, 0x1, R0 ;  /* 0x0000000104037824 */ /* 0x041fe200078e0200 */
[----:B--2---:R0:W-:Y:S03]  /*0350*/  STG.E.64 desc[UR4][R16.64], R18 ;  /* 0x0000001210007986 */ /* 0x0041e6000c101b04 */
[----:B------:R-:W2:Y:S01]  /*0360*/  I2F.F64.U32 R14, R3 ;  /* 0x00000003000e7312 */ /* 0x000ea20000201800 */
[----:B------:R-:W-:Y:S01]  /*0370*/  IADD3 R2, PT, PT, R3, R0, RZ ;  /* 0x0000000003027210 */ /* 0x000fe20007ffe0ff */
[----:B0-----:R-:W-:-:S06]  /*0380*/  IMAD.WIDE.U32 R16, R4, 0x8, R10 ;  /* 0x0000000804107825 */ /* 0x001fcc00078e000a */
[----:B------:R-:W0:Y:S01]  /*0390*/  I2F.F64.U32 R18, R2 ;  /* 0x0000000200127312 */ /* 0x000e220000201800 */
[----:B-1----:R1:W-:Y:S02]  /*03a0*/  STG.E.64 desc[UR4][R16.64], R12 ;  /* 0x0000000c10007986 */ /* 0x0023e4000c101b04 */
[----:B-1----:R-:W-:Y:S01]  /*03b0*/  IMAD.WIDE.U32 R12, R3, 0x8, R10 ;  /* 0x00000008030c7825 */ /* 0x002fe200078e000a */
[----:B------:R-:W-:-:S04]  /*03c0*/  IADD3 R16, PT, PT, R2, R0, RZ ;  /* 0x0000000002107210 */ /* 0x000fc80007ffe0ff */
[----:B--2---:R1:W-:Y:S01]  /*03d0*/  STG.E.64 desc[UR4][R12.64], R14 ;  /* 0x0000000e0c007986 */ /* 0x0043e2000c101b04 */
[----:B------:R-:W-:Y:S01]  /*03e0*/  IADD3 R0, PT, PT, R16, R0, RZ ;  /* 0x0000000010007210 */ /* 0x000fe20007ffe0ff */
[----:B-1----:R-:W1:Y:S01]  /*03f0*/  I2F.F64.U32 R12, R16 ;  /* 0x00000010000c7312 */ /* 0x002e620000201800 */
[----:B------:R-:W-:-:S05]  /*0400*/  IMAD.WIDE.U32 R14, R2, 0x8, R10 ;  /* 0x00000008020e7825 */ /* 0x000fca00078e000a */
[----:B0-----:R0:W-:Y:S02]  /*0410*/  STG.E.64 desc[UR4][R14.64], R18 ;  /* 0x000000120e007986 */ /* 0x0011e4000c101b04 */
[----:B0-----:R-:W0:Y:S01]  /*0420*/  I2F.F64.U32 R14, R0 ;  /* 0x00000000000e7312 */ /* 0x001e220000201800 */
[----:B------:R-:W-:-:S05]  /*0430*/  IMAD.WIDE.U32 R18, R16, 0x8, R10 ;  /* 0x0000000810127825 */ /* 0x000fca00078e000a */
[----:B-1----:R1:W-:Y:S02]  /*0440*/  STG.E.64 desc[UR4][R18.64], R12 ;  /* 0x0000000c12007986 */ /* 0x0023e4000c101b04 */
[----:B-1----:R-:W-:-:S04]  /*0450*/  IMAD.WIDE.U32 R18, R0, 0x8, R10 ;  /* 0x0000000800127825 */ /* 0x002fc800078e000a */
[----:B------:R-:W-:Y:S01]  /*0460*/  IMAD.WIDE R12, R25, 0x8, R10 ;  /* 0x00000008190c7825 */ /* 0x000fe200078e020a */
[----:B0-----:R0:W-:Y:S04]  /*0470*/  STG.E.64 desc[UR4][R18.64], R14 ;  /* 0x0000000e12007986 */ /* 0x0011e8000c101b04 */
[----:B0-----:R-:W2:Y:S01]  /*0480*/  LDG.E.64 R18, desc[UR4][R12.64] ;  /* 0x000000040c127981 */ /* 0x001ea2000c1e1b00 */
[----:B------:R-:W-:-:S04]  /*0490*/  LOP3.LUT R24, RZ, R24, RZ, 0x33, !PT ;  /* 0x00000018ff187212 */ /* 0x000fc800078e33ff */
[----:B------:R-:W-:-:S05]  /*04a0*/  IADD3 R17, PT, PT, R24, UR6, RZ ;  /* 0x0000000618117c10 */ /* 0x000fca000fffe0ff */
[----:B------:R-:W-:Y:S01]  /*04b0*/  IMAD.WIDE R14, R17, 0x8, R10 ;  /* 0x00000008110e7825 */ /* 0x000fe200078e020a */
[----:B--2---:R-:W-:-:S07]  /*04c0*/  DADD R18, R18, 1 ;  /* 0x3ff0000012127429 */ /* 0x004fce0000000000 */
[----:B------:R0:W-:Y:S04]  /*04d0*/  STG.E.64 desc[UR4][R12.64], R18 ;  /* 0x000000120c007986 */ /* 0x0001e8000c101b04 */
        /* <DEDUP_REMOVED lines=12> */
[----:B------:R-:W2:Y:S01]  /*05a0*/  LDG.E.64 R22, desc[UR4][R14.64] ;  /* 0x000000040e167981 */ /* 0x000ea2000c1e1b00 */
[----:B------:R-:W-:-:S05]  /*05b0*/  LOP3.LUT R21, RZ, R21, RZ, 0x33, !PT ;  /* 0x00000015ff157212 */ /* 0x000fca00078e33ff */
[----:B------:R-:W-:-:S04]  /*05c0*/  VIADD R21, R21, UR6 ;  /* 0x0000000615157c36 */ /* 0x000fc80008000000 */
[----:B0-----:R-:W-:Y:S01]  /*05d0*/  IMAD.WIDE R12, R21, 0x8, R10 ;  /* 0x00000008150c7825 */ /* 0x001fe200078e020a */
[----:B--2---:R-:W-:-:S07]  /*05e0*/  DADD R18, R22, 1 ;  /* 0x3ff0000016127429 */ /* 0x004fce0000000000 */
[----:B------:R0:W-:Y:S04]  /*05f0*/  STG.E.64 desc[UR4][R14.64], R18 ;  /* 0x000000120e007986 */ /* 0x0001e8000c101b04 */
[----:B------:R-:W2:Y:S01]  /*0600*/  LDG.E.64 R22, desc[UR4][R12.64] ;  /* 0x000000040c167981 */ /* 0x000ea2000c1e1b00 */
[----:B------:R-:W-:-:S04]  /*0610*/  LOP3.LUT R20, RZ, R20, RZ, 0x33, !PT ;  /* 0x00000014ff147212 */ /* 0x000fc800078e33ff */
[----:B------:R-:W-:-:S05]  /*0620*/  IADD3 R21, PT, PT, R20, UR6, RZ ;  /* 0x0000000614157c10 */ /* 0x000fca000fffe0ff */
[----:B------:R-:W-:Y:S01]  /*0630*/  IMAD.WIDE R20, R21, 0x8, R10 ;  /* 0x0000000815147825 */ /* 0x000fe200078e020a */
[----:B--2---:R-:W-:-:S07]  /*0640*/  DADD R22, R22, 1 ;  /* 0x3ff0000016167429 */ /* 0x004fce0000000000 */
[----:B------:R1:W-:Y:S04]  /*0650*/  STG.E.64 desc[UR4][R12.64], R22 ;  /* 0x000000160c007986 */ /* 0x0003e8000c101b04 */
[----:B------:R-:W2:Y:S01]  /*0660*/  LDG.E.64 R24, desc[UR4][R20.64] ;  /* 0x0000000414187981 */ /* 0x000ea2000c1e1b00 */
[----:B------:R-:W-:-:S04]  /*0670*/  LOP3.LUT R9, RZ, R9, RZ, 0x33, !PT ;  /* 0x00000009ff097212 */ /* 0x000fc800078e33ff */
[----:B------:R-:W-:-:S05]  /*0680*/  IADD3 R9, PT, PT, R9, UR6, RZ ;  /* 0x0000000609097c10 */ /* 0x000fca000fffe0ff */
        /* <DEDUP_REMOVED lines=9> */
[----:B-1----:R-:W3:Y:S01]  /*0720*/  LDG.E.64 R12, desc[UR4][R8.64] ;  /* 0x00000004080c7981 */ /* 0x002ee2000c1e1b00 */
[----:B------:R-:W-:-:S05]  /*0730*/  LOP3.LUT R7, RZ, R7, RZ, 0x33, !PT ;  /* 0x00000007ff077212 */ /* 0x000fca00078e33ff */
[----:B------:R-:W-:Y:S01]  /*0740*/  VIADD R7, R7, UR6 ;  /* 0x0000000607077c36 */ /* 0x000fe20008000000 */
[----:B---3--:R-:W-:-:S03]  /*0750*/  DADD R22, R12, 1 ;  /* 0x3ff000000c167429 */ /* 0x008fc60000000000 */
[----:B------:R-:W-:-:S04]  /*0760*/  IMAD.WIDE R12, R7, 0x8, R10 ;  /* 0x00000008070c7825 */ /* 0x000fc800078e020a */
[----:B------:R1:W-:Y:S04]  /*0770*/  STG.E.64 desc[UR4][R8.64], R22 ;  /* 0x0000001608007986 */ /* 0x0003e8000c101b04 */
[----:B0-----:R-:W3:Y:S01]  /*0780*/  LDG.E.64 R20, desc[UR4][R12.64] ;  /* 0x000000040c147981 */ /* 0x001ee2000c1e1b00 */
[----:B------:R-:W-:-:S04]  /*0790*/  LOP3.LUT R6, RZ, R6, RZ, 0x33, !PT ;  /* 0x00000006ff067212 */ /* 0x000fc800078e33ff */
[----:B------:R-:W-:-:S05]  /*07a0*/  IADD3 R7, PT, PT, R6, UR6, RZ ;  /* 0x0000000606077c10 */ /* 0x000fca000fffe0ff */
[----:B------:R-:W-:Y:S01]  /*07b0*/  IMAD.WIDE R6, R7, 0x8, R10 ;  /* 0x0000000807067825 */ /* 0x000fe200078e020a */
[----:B---3--:R-:W-:-:S07]  /*07c0*/  DADD R20, R20, 1 ;  /* 0x3ff0000014147429 */ /* 0x008fce0000000000 */
[----:B------:R0:W-:Y:S04]  /*07d0*/  STG.E.64 desc[UR4][R12.64], R20 ;  /* 0x000000140c007986 */ /* 0x0001e8000c101b04 */
[----:B--2---:R-:W2:Y:S01]  /*07e0*/  LDG.E.64 R14, desc[UR4][R6.64] ;  /* 0x00000004060e7981 */ /* 0x004ea2000c1e1b00 */
[----:B------:R-:W-:-:S04]  /*07f0*/  LOP3.LUT R5, RZ, R5, RZ, 0x33, !PT ;  /* 0x00000005ff057212 */ /* 0x000fc800078e33ff */
[----:B------:R-:W-:-:S05]  /*0800*/  IADD3 R5, PT, PT, R5, UR6, RZ ;  /* 0x0000000605057c10 */ /* 0x000fca000fffe0ff */
[----:B-1----:R-:W-:Y:S01]  /*0810*/  IMAD.WIDE R8, R5, 0x8, R10 ;  /* 0x0000000805087825 */ /* 0x002fe200078e020a */
        /* <DEDUP_REMOVED lines=8> */
[----:B0-----:R-:W3:Y:S01]  /*08a0*/  LDG.E.64 R12, desc[UR4][R4.64] ;  /* 0x00000004040c7981 */ /* 0x001ee2000c1e1b00 */
[----:B------:R-:W-:-:S05]  /*08b0*/  LOP3.LUT R3, RZ, R3, RZ, 0x33, !PT ;  /* 0x00000003ff037212 */ /* 0x000fca00078e33ff */
[----:B------:R-:W-:-:S04]  /*08c0*/  VIADD R3, R3, UR6 ;  /* 0x0000000603037c36 */ /* 0x000fc80008000000 */
[----:B-1----:R-:W-:Y:S01]  /*08d0*/  IMAD.WIDE R6, R3, 0x8, R10 ;  /* 0x0000000803067825 */ /* 0x002fe200078e020a */
[----:B---3--:R-:W-:-:S07]  /*08e0*/  DADD R12, R12, 1 ;  /* 0x3ff000000c0c7429 */ /* 0x008fce0000000000 */
[----:B------:R0:W-:Y:S04]  /*08f0*/  STG.E.64 desc[UR4][R4.64], R12 ;  /* 0x0000000c04007986 */ /* 0x0001e8000c101b04 */
[----:B------:R-:W3:Y:S01]  /*0900*/  LDG.E.64 R14, desc[UR4][R6.64] ;  /* 0x00000004060e7981 */ /* 0x000ee2000c1e1b00 */
        /* <DEDUP_REMOVED lines=8> */
[----:B0-----:R-:W-:Y:S01]  /*0990*/  IMAD.WIDE R4, R17, 0x8, R10 ;  /* 0x0000000811047825 */ /* 0x001fe200078e020a */
[----:B--2---:R-:W-:-:S07]  /*09a0*/  DADD R8, R8, 1 ;  /* 0x3ff0000008087429 */ /* 0x004fce0000000000 */
[----:B------:R-:W-:Y:S04]  /*09b0*/  STG.E.64 desc[UR4][R2.64], R8 ;  /* 0x0000000802007986 */ /* 0x000fe8000c101b04 */
[----:B------:R-:W2:Y:S01]  /*09c0*/  LDG.E.64 R12, desc[UR4][R4.64] ;  /* 0x00000004040c7981 */ /* 0x000ea2000c1e1b00 */
[----:B------:R-:W-:-:S04]  /*09d0*/  LOP3.LUT R0, RZ, R0, RZ, 0x33, !PT ;  /* 0x00000000ff007212 */ /* 0x000fc800078e33ff */
[----:B------:R-:W-:-:S05]  /*09e0*/  IADD3 R17, PT, PT, R0, UR6, RZ ;  /* 0x0000000600117c10 */ /* 0x000fca000fffe0ff */
[----:B------:R-:W-:Y:S01]  /*09f0*/  IMAD.WIDE R10, R17, 0x8, R10 ;  /* 0x00000008110a7825 */ /* 0x000fe200078e020a */
[----:B--2---:R-:W-:-:S07]  /*0a00*/  DADD R12, R12, 1 ;  /* 0x3ff000000c0c7429 */ /* 0x004fce0000000000 */
[----:B------:R-:W-:Y:S04]  /*0a10*/  STG.E.64 desc[UR4][R4.64], R12 ;  /* 0x0000000c04007986 */ /* 0x000fe8000c101b04 */
[----:B-1----:R-:W2:Y:S02]  /*0a20*/  LDG.E.64 R6, desc[UR4][R10.64] ;  /* 0x000000040a067981 */ /* 0x002ea4000c1e1b00 */
[----:B--2---:R-:W-:-:S07]  /*0a30*/  DADD R6, R6, 1 ;  /* 0x3ff0000006067429 */ /* 0x004fce0000000000 */
[----:B------:R-:W-:Y:S01]  /*0a40*/  STG.E.64 desc[UR4][R10.64], R6 ;  /* 0x000000060a007986 */ /* 0x000fe2000c101b04 */
[----:B------:R-:W-:Y:S05]  /*0a50*/  EXIT ;  /* 0x000000000000794d */ /* 0x000fea0003800000 */
.L_x_0:
[----:B------:R-:W-:-:S00]  /*0a60*/  BRA `(.L_x_0) ;  /* 0xfffffffc00fc7947 */ /* 0x000fc0000383ffff */
[----:B------:R-:W-:-:S00]  /*0a70*/  NOP ;  /* 0x0000000000007918 */ /* 0x000fc00000000000 */
        /* <DEDUP_REMOVED lines=8> */
.L_x_1:


//--------------------- .nv.shared.reserved.0     --------------------------
	.section	.nv.shared.reserved.0,"aw",@nobits
	.weak		__nv_reservedSMEM_offset_0_alias
	.size		__nv_reservedSMEM_offset_0_alias, 0, 64
	.other		__nv_reservedSMEM_offset_0_alias,@"STO_CUDA_RESERVED_SHARED STV_DEFAULT"
__nv_reservedSMEM_offset_0_alias:
	.zero		0
	.zero		64


//--------------------- .nv.constant0._Z8myKerneliPd --------------------------
	.section	.nv.constant0._Z8myKerneliPd,"a",@progbits
	.sectionflags	@""
	.align	4
.nv.constant0._Z8myKerneliPd:
	.zero		912


//--------------------- SYMBOLS --------------------------

	.type		.nv.reservedSmem.offset0,@object
	.size		.nv.reservedSmem.offset0,0x4
